//
// Generated by NVIDIA NVVM Compiler
//
// Compiler Build ID: CL-36424714
// Cuda compilation tools, release 13.0, V13.0.88
// Based on NVVM 20.0.0
//

.version 9.0
.target sm_100
.address_size 64

	// .globl	_Z12computeFramePcS_ii

.visible .entry _Z12computeFramePcS_ii(
	.param .u64 .ptr .align 1 _Z12computeFramePcS_ii_param_0,
	.param .u64 .ptr .align 1 _Z12computeFramePcS_ii_param_1,
	.param .u32 _Z12computeFramePcS_ii_param_2,
	.param .u32 _Z12computeFramePcS_ii_param_3
)
{
	.reg .pred 	%p<7>;
	.reg .b16 	%rs<4>;
	.reg .b32 	%r<51>;
	.reg .b64 	%rd<27>;

	ld.param.u64 	%rd2, [_Z12computeFramePcS_ii_param_0];
	ld.param.u64 	%rd3, [_Z12computeFramePcS_ii_param_1];
	ld.param.u32 	%r5, [_Z12computeFramePcS_ii_param_2];
	ld.param.u32 	%r6, [_Z12computeFramePcS_ii_param_3];
	cvta.to.global.u64 	%rd1, %rd3;
	mov.u32 	%r8, %ntid.x;
	mov.u32 	%r9, %ctaid.x;
	mov.u32 	%r10, %tid.x;
	mad.lo.s32 	%r1, %r8, %r9, %r10;
	mov.u32 	%r11, %ntid.y;
	mov.u32 	%r12, %ctaid.y;
	mov.u32 	%r13, %tid.y;
	mad.lo.s32 	%r14, %r11, %r12, %r13;
	setp.ge.s32 	%p1, %r1, %r5;
	setp.ge.s32 	%p2, %r14, %r6;
	or.pred  	%p3, %p1, %p2;
	@%p3 bra 	$L__BB0_4;
	cvta.to.global.u64 	%rd4, %rd2;
	mul.lo.s32 	%r15, %r1, %r14;
	add.s32 	%r16, %r5, 2;
	mul.lo.s32 	%r17, %r15, %r16;
	cvt.s64.s32 	%rd5, %r17;
	add.s64 	%rd6, %rd4, %rd5;
	ld.global.s8 	%r18, [%rd6];
	add.s32 	%r19, %r1, 1;
	add.s32 	%r20, %r15, %r14;
	mul.lo.s32 	%r21, %r20, %r16;
	cvt.s64.s32 	%rd7, %r21;
	add.s64 	%rd8, %rd4, %rd7;
	ld.global.s8 	%r22, [%rd8];
	add.s32 	%r23, %r22, %r18;
	add.s32 	%r24, %r1, 2;
	add.s32 	%r25, %r20, %r14;
	mul.lo.s32 	%r26, %r25, %r16;
	cvt.s64.s32 	%rd9, %r26;
	add.s64 	%rd10, %rd4, %rd9;
	ld.global.s8 	%r27, [%rd10];
	add.s32 	%r28, %r23, %r27;
	add.s32 	%r29, %r15, %r1;
	mul.lo.s32 	%r30, %r29, %r16;
	cvt.s64.s32 	%rd11, %r30;
	add.s64 	%rd12, %rd4, %rd11;
	ld.global.s8 	%r31, [%rd12];
	add.s32 	%r32, %r28, %r31;
	add.s32 	%r33, %r25, %r24;
	mul.lo.s32 	%r34, %r33, %r16;
	cvt.s64.s32 	%rd13, %r34;
	add.s64 	%rd14, %rd4, %rd13;
	ld.global.s8 	%r35, [%rd14];
	add.s32 	%r36, %r32, %r35;
	add.s32 	%r37, %r29, %r1;
	mul.lo.s32 	%r38, %r37, %r16;
	cvt.s64.s32 	%rd15, %r38;
	add.s64 	%rd16, %rd4, %rd15;
	ld.global.s8 	%r39, [%rd16];
	add.s32 	%r40, %r36, %r39;
	shl.b32 	%r41, %r19, 1;
	add.s32 	%r42, %r20, %r41;
	mul.lo.s32 	%r43, %r42, %r16;
	cvt.s64.s32 	%rd17, %r43;
	add.s64 	%rd18, %rd4, %rd17;
	ld.global.s8 	%r44, [%rd18];
	add.s32 	%r45, %r40, %r44;
	add.s32 	%r46, %r33, %r24;
	mul.lo.s32 	%r47, %r46, %r16;
	cvt.s64.s32 	%rd19, %r47;
	add.s64 	%rd20, %rd4, %rd19;
	ld.global.s8 	%r48, [%rd20];
	add.s32 	%r3, %r45, %r48;
	sub.s32 	%r49, %r42, %r19;
	mul.lo.s32 	%r4, %r49, %r16;
	cvt.s64.s32 	%rd21, %r4;
	add.s64 	%rd22, %rd4, %rd21;
	ld.global.u8 	%rs1, [%rd22];
	setp.eq.s16 	%p4, %rs1, 0;
	@%p4 bra 	$L__BB0_3;
	and.b32  	%r50, %r3, -2;
	setp.eq.s32 	%p5, %r50, 2;
	selp.u16 	%rs2, 1, 0, %p5;
	add.s64 	%rd24, %rd1, %rd21;
	st.global.u8 	[%rd24], %rs2;
	bra.uni 	$L__BB0_4;
$L__BB0_3:
	setp.eq.s32 	%p6, %r3, 3;
	selp.u16 	%rs3, 1, 0, %p6;
	add.s64 	%rd26, %rd1, %rd21;
	st.global.u8 	[%rd26], %rs3;
$L__BB0_4:
	ret;

}


// ===== COMPILED SASS (sm_100) =====

	.target	sm_100

	.elftype	@"ET_EXEC"


//--------------------- .note.nv.tkinfo           --------------------------
	.section	.note.nv.tkinfo,"",@"SHT_NOTE"
	.sectionflags	@"SHF_NOTE_NV_TKINFO"
	.tkinfo
        /*0018*/ 	.word	0x00000002
        /*0030*/ 	.string	""
        /*0030*/ 	.string	"ptxas"
        /*0030*/ 	.string	"Cuda compilation tools, release 13.0, V13.0.88"
        /*0030*/ 	.string	"Build cuda_13.0.r13.0/compiler.36424714_0"
        /*0030*/ 	.string	"-arch sm_100 -m 64 "



//--------------------- .note.nv.cuinfo           --------------------------
	.section	.note.nv.cuinfo,"",@"SHT_NOTE"
	.sectionflags	@"SHF_NOTE_NV_CUINFO"
        /*0018*/ 	.short	0x0002
        /*001a*/ 	.short	0x0064
        /*001c*/ 	.short	0x0082
	.zero		2


//--------------------- .nv.info                  --------------------------
	.section	.nv.info,"",@"SHT_CUDA_INFO"
	.align	4


	//----- nvinfo : EIATTR_REGCOUNT
	.align		4
        /*0000*/ 	.byte	0x04, 0x2f
        /*0002*/ 	.short	(.L_1 - .L_0)
	.align		4
.L_0:
        /*0004*/ 	.word	index@(_Z12computeFramePcS_ii)
        /*0008*/ 	.word	0x00000015


	//----- nvinfo : EIATTR_FRAME_SIZE
	.align		4
.L_1:
        /*000c*/ 	.byte	0x04, 0x11
        /*000e*/ 	.short	(.L_3 - .L_2)
	.align		4
.L_2:
        /*0010*/ 	.word	index@(_Z12computeFramePcS_ii)
        /*0014*/ 	.word	0x00000000


	//----- nvinfo : EIATTR_MIN_STACK_SIZE
	.align		4
.L_3:
        /*0018*/ 	.byte	0x04, 0x12
        /*001a*/ 	.short	(.L_5 - .L_4)
	.align		4
.L_4:
        /*001c*/ 	.word	index@(_Z12computeFramePcS_ii)
        /*0020*/ 	.word	0x00000000
.L_5:


//--------------------- .nv.compat                --------------------------
	.section	.nv.compat,"",@"SHT_CUDA_COMPAT_INFO"
	.align	4
        /*0000*/ 	.byte	0x02, 0x09, 0x00, 0x00, 0x02, 0x02, 0x01, 0x00, 0x02, 0x05, 0x05, 0x00, 0x03, 0x07, 0x01, 0x01
        /*0010*/ 	.byte	0x02, 0x03, 0x00, 0x00, 0x02, 0x06, 0x01, 0x00, 0x04, 0x0b, 0x08, 0x00, 0x09, 0x00, 0x00, 0x00
        /*0020*/ 	.byte	0x00, 0x00, 0x00, 0x00


//--------------------- .nv.info._Z12computeFramePcS_ii --------------------------
	.section	.nv.info._Z12computeFramePcS_ii,"",@"SHT_CUDA_INFO"
	.sectionflags	@""
	.align	4


	//----- nvinfo : EIATTR_CUDA_API_VERSION
	.align		4
        /*0000*/ 	.byte	0x04, 0x37
        /*0002*/ 	.short	(.L_7 - .L_6)
.L_6:
        /*0004*/ 	.word	0x00000082


	//----- nvinfo : EIATTR_KPARAM_INFO
	.align		4
.L_7:
        /*0008*/ 	.byte	0x04, 0x17
        /*000a*/ 	.short	(.L_9 - .L_8)
.L_8:
        /*000c*/ 	.word	0x00000000
        /*0010*/ 	.short	0x0003
        /*0012*/ 	.short	0x0014
        /*0014*/ 	.byte	0x00, 0xf0, 0x11, 0x00


	//----- nvinfo : EIATTR_KPARAM_INFO
	.align		4
.L_9:
        /*0018*/ 	.byte	0x04, 0x17
        /*001a*/ 	.short	(.L_11 - .L_10)
.L_10:
        /*001c*/ 	.word	0x00000000
        /*0020*/ 	.short	0x0002
        /*0022*/ 	.short	0x0010
        /*0024*/ 	.byte	0x00, 0xf0, 0x11, 0x00


	//----- nvinfo : EIATTR_KPARAM_INFO
	.align		4
.L_11:
        /*0028*/ 	.byte	0x04, 0x17
        /*002a*/ 	.short	(.L_13 - .L_12)
.L_12:
        /*002c*/ 	.word	0x00000000
        /*0030*/ 	.short	0x0001
        /*0032*/ 	.short	0x0008
        /*0034*/ 	.byte	0x00, 0xf5, 0x21, 0x00


	//----- nvinfo : EIATTR_KPARAM_INFO
	.align		4
.L_13:
        /*0038*/ 	.byte	0x04, 0x17
        /*003a*/ 	.short	(.L_15 - .L_14)
.L_14:
        /*003c*/ 	.word	0x00000000
        /*0040*/ 	.short	0x0000
        /*0042*/ 	.short	0x0000
        /*0044*/ 	.byte	0x00, 0xf5, 0x21, 0x00


	//----- nvinfo : EIATTR_SPARSE_MMA_MASK
	.align		4
.L_15:
        /*0048*/ 	.byte	0x03, 0x50
        /*004a*/ 	.short	0x0000


	//----- nvinfo : EIATTR_MAXREG_COUNT
	.align		4
        /*004c*/ 	.byte	0x03, 0x1b
        /*004e*/ 	.short	0x00ff


	//----- nvinfo : EIATTR_MERCURY_ISA_VERSION
	.align		4
        /*0050*/ 	.byte	0x03, 0x5f
        /*0052*/ 	.short	0x0101


	//----- nvinfo : EIATTR_VRC_CTA_INIT_COUNT
	.align		4
        /*0054*/ 	.byte	0x02, 0x4a
	.zero		1
	.zero		1


	//----- nvinfo : EIATTR_EXIT_INSTR_OFFSETS
	.align		4
        /*0058*/ 	.byte	0x04, 0x1c
        /*005a*/ 	.short	(.L_17 - .L_16)


	//   ....[0]....
.L_16:
        /*005c*/ 	.word	0x000000c0


	//   ....[1]....
        /*0060*/ 	.word	0x000004d0


	//   ....[2]....
        /*0064*/ 	.word	0x00000540


	//----- nvinfo : EIATTR_CRS_STACK_SIZE
	.align		4
.L_17:
        /*0068*/ 	.byte	0x04, 0x1e
        /*006a*/ 	.short	(.L_19 - .L_18)
.L_18:
        /*006c*/ 	.word	0x00000000


	//----- nvinfo : EIATTR_CBANK_PARAM_SIZE
	.align		4
.L_19:
        /*0070*/ 	.byte	0x03, 0x19
        /*0072*/ 	.short	0x0018


	//----- nvinfo : EIATTR_PARAM_CBANK
	.align		4
        /*0074*/ 	.byte	0x04, 0x0a
        /*0076*/ 	.short	(.L_21 - .L_20)
	.align		4
.L_20:
        /*0078*/ 	.word	index@(.nv.constant0._Z12computeFramePcS_ii)
        /*007c*/ 	.short	0x0380
        /*007e*/ 	.short	0x0018


	//----- nvinfo : EIATTR_SW_WAR
	.align		4
.L_21:
        /*0080*/ 	.byte	0x04, 0x36
        /*0082*/ 	.short	(.L_23 - .L_22)
.L_22:
        /*0084*/ 	.word	0x00000008
.L_23:


//--------------------- .nv.callgraph             --------------------------
	.section	.nv.callgraph,"",@"SHT_CUDA_CALLGRAPH"
	.align	4
	.sectionentsize	8
	.align		4
        /*0000*/ 	.word	0x00000000
	.align		4
        /*0004*/ 	.word	0xffffffff
	.align		4
        /*0008*/ 	.word	0x00000000
	.align		4
        /*000c*/ 	.word	0xfffffffe
	.align		4
        /*0010*/ 	.word	0x00000000
	.align		4
        /*0014*/ 	.word	0xfffffffd
	.align		4
        /*0018*/ 	.word	0x00000000
	.align		4
        /*001c*/ 	.word	0xfffffffc


//--------------------- .text._Z12computeFramePcS_ii --------------------------
	.section	.text._Z12computeFramePcS_ii,"ax",@progbits
	.align	128
        .global         _Z12computeFramePcS_ii
        .type           _Z12computeFramePcS_ii,@function
        .size           _Z12computeFramePcS_ii,(.L_x_2 - _Z12computeFramePcS_ii)
        .other          _Z12computeFramePcS_ii,@"STO_CUDA_ENTRY STV_DEFAULT"
_Z12computeFramePcS_ii:
.text._Z12computeFramePcS_ii:
[----:B------:R-:W-:Y:S01]  /*0000*/  LDC R1, c[0x0][0x37c] ;  /* 0x0000df00ff017b82 */ /* 0x000fe20000000800 */
[----:B------:R-:W0:Y:S01]  /*0010*/  S2R R2, SR_CTAID.Y ;  /* 0x0000000000027919 */ /* 0x000e220000002600 */
[----:B------:R-:W1:Y:S01]  /*0020*/  LDCU UR6, c[0x0][0x360] ;  /* 0x00006c00ff0677ac */ /* 0x000e620008000800 */
[----:B------:R-:W0:Y:S01]  /*0030*/  S2R R3, SR_TID.Y ;  /* 0x0000000000037919 */ /* 0x000e220000002200 */
[----:B------:R-:W0:Y:S01]  /*0040*/  LDCU UR7, c[0x0][0x364] ;  /* 0x00006c80ff0777ac */ /* 0x000e220008000800 */
[----:B------:R-:W1:Y:S01]  /*0050*/  S2R R5, SR_CTAID.X ;  /* 0x0000000000057919 */ /* 0x000e620000002500 */
[----:B------:R-:W2:Y:S01]  /*0060*/  LDCU.64 UR4, c[0x0][0x390] ;  /* 0x00007200ff0477ac */ /* 0x000ea20008000a00 */
[----:B------:R-:W1:Y:S01]  /*0070*/  S2R R0, SR_TID.X ;  /* 0x0000000000007919 */ /* 0x000e620000002100 */
[----:B0-----:R-:W-:-:S05]  /*0080*/  IMAD R2, R2, UR7, R3 ;  /* 0x0000000702027c24 */ /* 0x001fca000f8e0203 */
[----:B--2---:R-:W-:Y:S01]  /*0090*/  ISETP.GE.AND P0, PT, R2, UR5, PT ;  /* 0x0000000502007c0c */ /* 0x004fe2000bf06270 */
[----:B-1----:R-:W-:-:S05]  /*00a0*/  IMAD R5, R5, UR6, R0 ;  /* 0x0000000605057c24 */ /* 0x002fca000f8e0200 */
[----:B------:R-:W-:-:S13]  /*00b0*/  ISETP.GE.OR P0, PT, R5, UR4, P0 ;  /* 0x0000000405007c0c */ /* 0x000fda0008706670 */
[----:B------:R-:W-:Y:S05]  /*00c0*/  @P0 EXIT ;  /* 0x000000000000094d */ /* 0x000fea0003800000 */
[----:B------:R-:W0:Y:S01]  /*00d0*/  LDCU.64 UR8, c[0x0][0x380] ;  /* 0x00007000ff0877ac */ /* 0x000e220008000a00 */
[----:B------:R-:W-:Y:S01]  /*00e0*/  IMAD R0, R5, R2, RZ ;  /* 0x0000000205007224 */ /* 0x000fe200078e02ff */
[----:B------:R-:W-:-:S03]  /*00f0*/  UIADD3 UR4, UPT, UPT, UR4, 0x2, URZ ;  /* 0x0000000204047890 */ /* 0x000fc6000fffe0ff */
[--C-:B------:R-:W-:Y:S01]  /*0100*/  IMAD.IADD R9, R2, 0x1, R0.reuse ;  /* 0x0000000102097824 */ /* 0x100fe200078e0200 */
[----:B------:R-:W1:Y:S01]  /*0110*/  LDCU.64 UR6, c[0x0][0x358] ;  /* 0x00006b00ff0677ac */ /* 0x000e620008000a00 */
[C---:B------:R-:W-:Y:S02]  /*0120*/  VIADD R8, R5.reuse, 0x1 ;  /* 0x0000000105087836 */ /* 0x040fe40000000000 */
[----:B------:R-:W-:Y:S02]  /*0130*/  IMAD.IADD R4, R5, 0x1, R0 ;  /* 0x0000000105047824 */ /* 0x000fe400078e0200 */
[----:B------:R-:W-:-:S05]  /*0140*/  IMAD R3, R0, UR4, RZ ;  /* 0x0000000400037c24 */ /* 0x000fca000f8e02ff */
[----:B0-----:R-:W-:Y:S01]  /*0150*/  IADD3 R6, P0, PT, R3, UR8, RZ ;  /* 0x0000000803067c10 */ /* 0x001fe2000ff1e0ff */
[----:B------:R-:W-:-:S03]  /*0160*/  IMAD.IADD R11, R2, 0x1, R9 ;  /* 0x00000001020b7824 */ /* 0x000fc600078e0209 */
[----:B------:R-:W-:Y:S01]  /*0170*/  LEA.HI.X.SX32 R7, R3, UR9, 0x1, P0 ;  /* 0x0000000903077c11 */ /* 0x000fe200080f0eff */
[----:B------:R-:W-:Y:S02]  /*0180*/  IMAD R3, R9, UR4, RZ ;  /* 0x0000000409037c24 */ /* 0x000fe4000f8e02ff */
[----:B------:R-:W-:Y:S02]  /*0190*/  VIADD R10, R5, 0x2 ;  /* 0x00000002050a7836 */ /* 0x000fe40000000000 */
[----:B------:R-:W-:Y:S01]  /*01a0*/  IMAD R17, R8, 0x2, R9 ;  /* 0x0000000208117824 */ /* 0x000fe200078e0209 */
[----:B------:R-:W-:Y:S01]  /*01b0*/  IADD3 R2, P0, PT, R3, UR8, RZ ;  /* 0x0000000803027c10 */ /* 0x000fe2000ff1e0ff */
[----:B------:R-:W-:Y:S01]  /*01c0*/  IMAD R13, R4, UR4, RZ ;  /* 0x00000004040d7c24 */ /* 0x000fe2000f8e02ff */
[----:B-1----:R0:W2:Y:S01]  /*01d0*/  LDG.E.S8 R0, desc[UR6][R6.64] ;  /* 0x0000000606007981 */ /* 0x0020a2000c1e1300 */
[----:B------:R-:W-:Y:S01]  /*01e0*/  IMAD R12, R11, UR4, RZ ;  /* 0x000000040b0c7c24 */ /* 0x000fe2000f8e02ff */
[----:B------:R-:W-:Y:S01]  /*01f0*/  LEA.HI.X.SX32 R3, R3, UR9, 0x1, P0 ;  /* 0x0000000903037c11 */ /* 0x000fe200080f0eff */
[----:B------:R-:W-:-:S02]  /*0200*/  IMAD.IADD R9, R10, 0x1, R11 ;  /* 0x000000010a097824 */ /* 0x000fc400078e020b */
[----:B------:R-:W-:Y:S02]  /*0210*/  IMAD.IADD R8, R17, 0x1, -R8 ;  /* 0x0000000111087824 */ /* 0x000fe400078e0a08 */
[----:B------:R-:W-:Y:S01]  /*0220*/  IMAD.IADD R14, R5, 0x1, R4 ;  /* 0x00000001050e7824 */ /* 0x000fe200078e0204 */
[----:B------:R-:W-:Y:S01]  /*0230*/  IADD3 R4, P1, PT, R13, UR8, RZ ;  /* 0x000000080d047c10 */ /* 0x000fe2000ff3e0ff */
[----:B------:R-:W-:Y:S01]  /*0240*/  IMAD.IADD R18, R10, 0x1, R9 ;  /* 0x000000010a127824 */ /* 0x000fe200078e0209 */
[----:B0-----:R-:W-:Y:S01]  /*0250*/  IADD3 R6, P0, PT, R12, UR8, RZ ;  /* 0x000000080c067c10 */ /* 0x001fe2000ff1e0ff */
[----:B------:R-:W-:Y:S01]  /*0260*/  IMAD R9, R9, UR4, RZ ;  /* 0x0000000409097c24 */ /* 0x000fe2000f8e02ff */
[----:B------:R-:W-:Y:S01]  /*0270*/  LEA.HI.X.SX32 R5, R13, UR9, 0x1, P1 ;  /* 0x000000090d057c11 */ /* 0x000fe200088f0eff */
[----:B------:R-:W-:Y:S01]  /*0280*/  IMAD R10, R8, UR4, RZ ;  /* 0x00000004080a7c24 */ /* 0x000fe2000f8e02ff */
[----:B------:R-:W-:Y:S01]  /*0290*/  LEA.HI.X.SX32 R7, R12, UR9, 0x1, P0 ;  /* 0x000000090c077c11 */ /* 0x000fe200080f0eff */
[----:B------:R0:W2:Y:S01]  /*02a0*/  LDG.E.S8 R3, desc[UR6][R2.64] ;  /* 0x0000000602037981 */ /* 0x0000a2000c1e1300 */
[----:B------:R-:W-:-:S02]  /*02b0*/  IADD3 R12, P1, PT, R9, UR8, RZ ;  /* 0x00000008090c7c10 */ /* 0x000fc4000ff3e0ff */
[----:B------:R-:W-:Y:S01]  /*02c0*/  IADD3 R8, P0, PT, R10, UR8, RZ ;  /* 0x000000080a087c10 */ /* 0x000fe2000ff1e0ff */
[----:B------:R-:W-:Y:S01]  /*02d0*/  IMAD R15, R14, UR4, RZ ;  /* 0x000000040e0f7c24 */ /* 0x000fe2000f8e02ff */
[----:B------:R-:W-:Y:S01]  /*02e0*/  LEA.HI.X.SX32 R13, R9, UR9, 0x1, P1 ;  /* 0x00000009090d7c11 */ /* 0x000fe200088f0eff */
[----:B------:R-:W-:Y:S01]  /*02f0*/  IMAD R17, R17, UR4, RZ ;  /* 0x0000000411117c24 */ /* 0x000fe2000f8e02ff */
[----:B------:R1:W3:Y:S01]  /*0300*/  LDG.E.S8 R11, desc[UR6][R4.64] ;  /* 0x00000006040b7981 */ /* 0x0002e2000c1e1300 */
[----:B0-----:R-:W-:Y:S01]  /*0310*/  SHF.R.S32.HI R2, RZ, 0x1f, R10 ;  /* 0x0000001fff027819 */ /* 0x001fe2000001140a */
[----:B------:R-:W-:Y:S01]  /*0320*/  IMAD R18, R18, UR4, RZ ;  /* 0x0000000412127c24 */ /* 0x000fe2000f8e02ff */
[----:B------:R-:W-:Y:S01]  /*0330*/  IADD3 R14, P1, PT, R15, UR8, RZ ;  /* 0x000000080f0e7c10 */ /* 0x000fe2000ff3e0ff */
[----:B------:R0:W2:Y:S01]  /*0340*/  LDG.E.S8 R16, desc[UR6][R6.64] ;  /* 0x0000000606107981 */ /* 0x0000a2000c1e1300 */
[----:B------:R-:W-:Y:S02]  /*0350*/  IADD3.X R9, PT, PT, R2, UR9, RZ, P0, !PT ;  /* 0x0000000902097c10 */ /* 0x000fe400087fe4ff */
[----:B-1----:R-:W-:Y:S01]  /*0360*/  IADD3 R4, P2, PT, R17, UR8, RZ ;  /* 0x0000000811047c10 */ /* 0x002fe2000ff5e0ff */
[----:B------:R-:W3:Y:S01]  /*0370*/  LDG.E.S8 R12, desc[UR6][R12.64] ;  /* 0x000000060c0c7981 */ /* 0x000ee2000c1e1300 */
[----:B------:R-:W-:-:S02]  /*0380*/  LEA.HI.X.SX32 R15, R15, UR9, 0x1, P1 ;  /* 0x000000090f0f7c11 */ /* 0x000fc400088f0eff */
[----:B------:R-:W-:Y:S01]  /*0390*/  LEA.HI.X.SX32 R5, R17, UR9, 0x1, P2 ;  /* 0x0000000911057c11 */ /* 0x000fe200090f0eff */
[----:B------:R-:W4:Y:S01]  /*03a0*/  LDG.E.U8 R8, desc[UR6][R8.64] ;  /* 0x0000000608087981 */ /* 0x000f22000c1e1100 */
[----:B0-----:R-:W-:-:S03]  /*03b0*/  IADD3 R6, P0, PT, R18, UR8, RZ ;  /* 0x0000000812067c10 */ /* 0x001fc6000ff1e0ff */
[----:B------:R-:W5:Y:S01]  /*03c0*/  LDG.E.S8 R15, desc[UR6][R14.64] ;  /* 0x000000060e0f7981 */ /* 0x000f62000c1e1300 */
[----:B------:R-:W-:-:S03]  /*03d0*/  LEA.HI.X.SX32 R7, R18, UR9, 0x1, P0 ;  /* 0x0000000912077c11 */ /* 0x000fc600080f0eff */
[----:B------:R-:W5:Y:S04]  /*03e0*/  LDG.E.S8 R4, desc[UR6][R4.64] ;  /* 0x0000000604047981 */ /* 0x000f68000c1e1300 */
[----:B------:R-:W5:Y:S01]  /*03f0*/  LDG.E.S8 R7, desc[UR6][R6.64] ;  /* 0x0000000606077981 */ /* 0x000f62000c1e1300 */
[----:B--2---:R-:W-:Y:S02]  /*0400*/  IADD3 R0, PT, PT, R16, R3, R0 ;  /* 0x0000000310007210 */ /* 0x004fe40007ffe000 */
[----:B----4-:R-:W-:Y:S02]  /*0410*/  ISETP.NE.AND P0, PT, R8, RZ, PT ;  /* 0x000000ff0800720c */ /* 0x010fe40003f05270 */
[----:B---3--:R-:W-:-:S04]  /*0420*/  IADD3 R0, PT, PT, R12, R0, R11 ;  /* 0x000000000c007210 */ /* 0x008fc80007ffe00b */
[----:B-----5:R-:W-:-:S05]  /*0430*/  IADD3 R0, PT, PT, R4, R0, R15 ;  /* 0x0000000004007210 */ /* 0x020fca0007ffe00f */
[----:B------:R-:W-:Y:S02]  /*0440*/  IMAD.IADD R0, R0, 0x1, R7 ;  /* 0x0000000100007824 */ /* 0x000fe400078e0207 */
[----:B------:R-:W-:Y:S05]  /*0450*/  @!P0 BRA `(.L_x_0) ;  /* 0x0000000000208947 */ /* 0x000fea0003800000 */
[----:B------:R-:W0:Y:S01]  /*0460*/  LDCU.64 UR4, c[0x0][0x388] ;  /* 0x00007100ff0477ac */ /* 0x000e220008000a00 */
[----:B------:R-:W-:-:S04]  /*0470*/  LOP3.LUT R0, R0, 0xfffffffe, RZ, 0xc0, !PT ;  /* 0xfffffffe00007812 */ /* 0x000fc800078ec0ff */
[----:B------:R-:W-:-:S04]  /*0480*/  ISETP.NE.AND P0, PT, R0, 0x2, PT ;  /* 0x000000020000780c */ /* 0x000fc80003f05270 */
[----:B------:R-:W-:Y:S02]  /*0490*/  SEL R3, RZ, 0x1, P0 ;  /* 0x00000001ff037807 */ /* 0x000fe40000000000 */
[----:B0-----:R-:W-:-:S04]  /*04a0*/  IADD3 R10, P1, PT, R10, UR4, RZ ;  /* 0x000000040a0a7c10 */ /* 0x001fc8000ff3e0ff */
[----:B------:R-:W-:-:S05]  /*04b0*/  IADD3.X R11, PT, PT, R2, UR5, RZ, P1, !PT ;  /* 0x00000005020b7c10 */ /* 0x000fca0008ffe4ff */
[----:B------:R-:W-:Y:S01]  /*04c0*/  STG.E.U8 desc[UR6][R10.64], R3 ;  /* 0x000000030a007986 */ /* 0x000fe2000c101106 */
[----:B------:R-:W-:Y:S05]  /*04d0*/  EXIT ;  /* 0x000000000000794d */ /* 0x000fea0003800000 */
.L_x_0:
[----:B------:R-:W0:Y:S01]  /*04e0*/  LDCU.64 UR4, c[0x0][0x388] ;  /* 0x00007100ff0477ac */ /* 0x000e220008000a00 */
[----:B------:R-:W-:-:S04]  /*04f0*/  ISETP.NE.AND P0, PT, R0, 0x3, PT ;  /* 0x000000030000780c */ /* 0x000fc80003f05270 */
[----:B------:R-:W-:Y:S02]  /*0500*/  SEL R3, RZ, 0x1, P0 ;  /* 0x00000001ff037807 */ /* 0x000fe40000000000 */
[----:B0-----:R-:W-:-:S04]  /*0510*/  IADD3 R10, P1, PT, R10, UR4, RZ ;  /* 0x000000040a0a7c10 */ /* 0x001fc8000ff3e0ff */
[----:B------:R-:W-:-:S05]  /*0520*/  IADD3.X R11, PT, PT, R2, UR5, RZ, P1, !PT ;  /* 0x00000005020b7c10 */ /* 0x000fca0008ffe4ff */
[----:B------:R-:W-:Y:S01]  /*0530*/  STG.E.U8 desc[UR6][R10.64], R3 ;  /* 0x000000030a007986 */ /* 0x000fe2000c101106 */
[----:B------:R-:W-:Y:S05]  /*0540*/  EXIT ;  /* 0x000000000000794d */ /* 0x000fea0003800000 */
.L_x_1:
[----:B------:R-:W-:-:S00]  /*0550*/  BRA `(.L_x_1) ;  /* 0xfffffffc00fc7947 */ /* 0x000fc0000383ffff */
[----:B------:R-:W-:-:S00]  /*0560*/  NOP ;  /* 0x0000000000007918 */ /* 0x000fc00000000000 */
        /* <DEDUP_REMOVED lines=9> */
.L_x_2:


//--------------------- .nv.shared.reserved.0     --------------------------
	.section	.nv.shared.reserved.0,"aw",@nobits
	.weak		__nv_reservedSMEM_offset_0_alias
	.size		__nv_reservedSMEM_offset_0_alias, 0, 64
	.other		__nv_reservedSMEM_offset_0_alias,@"STO_CUDA_RESERVED_SHARED STV_DEFAULT"
__nv_reservedSMEM_offset_0_alias:
	.zero		0
	.zero		64


//--------------------- .nv.constant0._Z12computeFramePcS_ii --------------------------
	.section	.nv.constant0._Z12computeFramePcS_ii,"a",@progbits
	.sectionflags	@""
	.align	4
.nv.constant0._Z12computeFramePcS_ii:
	.zero		920


//--------------------- SYMBOLS --------------------------

	.type		.nv.reservedSmem.offset0,@object
	.size		.nv.reservedSmem.offset0,0x4
